//
// Generated by NVIDIA NVVM Compiler
//
// Compiler Build ID: CL-36424714
// Cuda compilation tools, release 13.0, V13.0.88
// Based on NVVM 20.0.0
//

.version 9.0
.target sm_100
.address_size 64

	// .globl	_Z6simplePf

.visible .entry _Z6simplePf(
	.param .u64 .ptr .align 1 _Z6simplePf_param_0
)
{
	.reg .b32 	%f<33>;
	.reg .b64 	%rd<3>;

	ld.param.u64 	%rd1, [_Z6simplePf_param_0];
	cvta.to.global.u64 	%rd2, %rd1;
	ld.global.f32 	%f1, [%rd2];
	sqrt.rn.f32 	%f2, %f1;
	st.global.f32 	[%rd2], %f2;
	ld.global.f32 	%f3, [%rd2+4];
	sqrt.rn.f32 	%f4, %f3;
	st.global.f32 	[%rd2+4], %f4;
	ld.global.f32 	%f5, [%rd2+8];
	sqrt.rn.f32 	%f6, %f5;
	st.global.f32 	[%rd2+8], %f6;
	ld.global.f32 	%f7, [%rd2+12];
	sqrt.rn.f32 	%f8, %f7;
	st.global.f32 	[%rd2+12], %f8;
	ld.global.f32 	%f9, [%rd2+16];
	sqrt.rn.f32 	%f10, %f9;
	st.global.f32 	[%rd2+16], %f10;
	ld.global.f32 	%f11, [%rd2+20];
	sqrt.rn.f32 	%f12, %f11;
	st.global.f32 	[%rd2+20], %f12;
	ld.global.f32 	%f13, [%rd2+24];
	sqrt.rn.f32 	%f14, %f13;
	st.global.f32 	[%rd2+24], %f14;
	ld.global.f32 	%f15, [%rd2+28];
	sqrt.rn.f32 	%f16, %f15;
	st.global.f32 	[%rd2+28], %f16;
	ld.global.f32 	%f17, [%rd2+32];
	sqrt.rn.f32 	%f18, %f17;
	st.global.f32 	[%rd2+32], %f18;
	ld.global.f32 	%f19, [%rd2+36];
	sqrt.rn.f32 	%f20, %f19;
	st.global.f32 	[%rd2+36], %f20;
	ld.global.f32 	%f21, [%rd2+40];
	sqrt.rn.f32 	%f22, %f21;
	st.global.f32 	[%rd2+40], %f22;
	ld.global.f32 	%f23, [%rd2+44];
	sqrt.rn.f32 	%f24, %f23;
	st.global.f32 	[%rd2+44], %f24;
	ld.global.f32 	%f25, [%rd2+48];
	sqrt.rn.f32 	%f26, %f25;
	st.global.f32 	[%rd2+48], %f26;
	ld.global.f32 	%f27, [%rd2+52];
	sqrt.rn.f32 	%f28, %f27;
	st.global.f32 	[%rd2+52], %f28;
	ld.global.f32 	%f29, [%rd2+56];
	sqrt.rn.f32 	%f30, %f29;
	st.global.f32 	[%rd2+56], %f30;
	ld.global.f32 	%f31, [%rd2+60];
	sqrt.rn.f32 	%f32, %f31;
	st.global.f32 	[%rd2+60], %f32;
	ret;

}


// ===== COMPILED SASS (sm_100) =====

	.target	sm_100

	.elftype	@"ET_EXEC"


//--------------------- .note.nv.tkinfo           --------------------------
	.section	.note.nv.tkinfo,"",@"SHT_NOTE"
	.sectionflags	@"SHF_NOTE_NV_TKINFO"
	.tkinfo
        /*0018*/ 	.word	0x00000002
        /*0030*/ 	.string	""
        /*0030*/ 	.string	"ptxas"
        /*0030*/ 	.string	"Cuda compilation tools, release 13.0, V13.0.88"
        /*0030*/ 	.string	"Build cuda_13.0.r13.0/compiler.36424714_0"
        /*0030*/ 	.string	"-arch sm_100 -m 64 "



//--------------------- .note.nv.cuinfo           --------------------------
	.section	.note.nv.cuinfo,"",@"SHT_NOTE"
	.sectionflags	@"SHF_NOTE_NV_CUINFO"
        /*0018*/ 	.short	0x0002
        /*001a*/ 	.short	0x0064
        /*001c*/ 	.short	0x0082
	.zero		2


//--------------------- .nv.info                  --------------------------
	.section	.nv.info,"",@"SHT_CUDA_INFO"
	.align	4


	//----- nvinfo : EIATTR_REGCOUNT
	.align		4
        /*0000*/ 	.byte	0x04, 0x2f
        /*0002*/ 	.short	(.L_1 - .L_0)
	.align		4
.L_0:
        /*0004*/ 	.word	index@(_Z6simplePf)
        /*0008*/ 	.word	0x0000000a


	//----- nvinfo : EIATTR_FRAME_SIZE
	.align		4
.L_1:
        /*000c*/ 	.byte	0x04, 0x11
        /*000e*/ 	.short	(.L_3 - .L_2)
	.align		4
.L_2:
        /*0010*/ 	.word	index@($__internal_0_$__cuda_sm20_sqrt_rn_f32_slowpath)
        /*0014*/ 	.word	0x00000000


	//----- nvinfo : EIATTR_FRAME_SIZE
	.align		4
.L_3:
        /*0018*/ 	.byte	0x04, 0x11
        /*001a*/ 	.short	(.L_5 - .L_4)
	.align		4
.L_4:
        /*001c*/ 	.word	index@(_Z6simplePf)
        /*0020*/ 	.word	0x00000000


	//----- nvinfo : EIATTR_MIN_STACK_SIZE
	.align		4
.L_5:
        /*0024*/ 	.byte	0x04, 0x12
        /*0026*/ 	.short	(.L_7 - .L_6)
	.align		4
.L_6:
        /*0028*/ 	.word	index@(_Z6simplePf)
        /*002c*/ 	.word	0x00000000
.L_7:


//--------------------- .nv.compat                --------------------------
	.section	.nv.compat,"",@"SHT_CUDA_COMPAT_INFO"
	.align	4
        /*0000*/ 	.byte	0x02, 0x09, 0x00, 0x00, 0x02, 0x02, 0x01, 0x00, 0x02, 0x05, 0x05, 0x00, 0x03, 0x07, 0x01, 0x01
        /*0010*/ 	.byte	0x02, 0x03, 0x00, 0x00, 0x02, 0x06, 0x01, 0x00, 0x04, 0x0b, 0x08, 0x00, 0x01, 0x00, 0x00, 0x00
        /*0020*/ 	.byte	0x00, 0x00, 0x00, 0x00


//--------------------- .nv.info._Z6simplePf      --------------------------
	.section	.nv.info._Z6simplePf,"",@"SHT_CUDA_INFO"
	.sectionflags	@""
	.align	4


	//----- nvinfo : EIATTR_CUDA_API_VERSION
	.align		4
        /*0000*/ 	.byte	0x04, 0x37
        /*0002*/ 	.short	(.L_9 - .L_8)
.L_8:
        /*0004*/ 	.word	0x00000082


	//----- nvinfo : EIATTR_KPARAM_INFO
	.align		4
.L_9:
        /*0008*/ 	.byte	0x04, 0x17
        /*000a*/ 	.short	(.L_11 - .L_10)
.L_10:
        /*000c*/ 	.word	0x00000000
        /*0010*/ 	.short	0x0000
        /*0012*/ 	.short	0x0000
        /*0014*/ 	.byte	0x00, 0xf5, 0x21, 0x00


	//----- nvinfo : EIATTR_SPARSE_MMA_MASK
	.align		4
.L_11:
        /*0018*/ 	.byte	0x03, 0x50
        /*001a*/ 	.short	0x0000


	//----- nvinfo : EIATTR_MAXREG_COUNT
	.align		4
        /*001c*/ 	.byte	0x03, 0x1b
        /*001e*/ 	.short	0x00ff


	//----- nvinfo : EIATTR_MERCURY_ISA_VERSION
	.align		4
        /*0020*/ 	.byte	0x03, 0x5f
        /*0022*/ 	.short	0x0101


	//----- nvinfo : EIATTR_VRC_CTA_INIT_COUNT
	.align		4
        /*0024*/ 	.byte	0x02, 0x4a
	.zero		1
	.zero		1


	//----- nvinfo : EIATTR_EXIT_INSTR_OFFSETS
	.align		4
        /*0028*/ 	.byte	0x04, 0x1c
        /*002a*/ 	.short	(.L_13 - .L_12)


	//   ....[0]....
.L_12:
        /*002c*/ 	.word	0x00000e30


	//----- nvinfo : EIATTR_CRS_STACK_SIZE
	.align		4
.L_13:
        /*0030*/ 	.byte	0x04, 0x1e
        /*0032*/ 	.short	(.L_15 - .L_14)
.L_14:
        /*0034*/ 	.word	0x00000000


	//----- nvinfo : EIATTR_CBANK_PARAM_SIZE
	.align		4
.L_15:
        /*0038*/ 	.byte	0x03, 0x19
        /*003a*/ 	.short	0x0008


	//----- nvinfo : EIATTR_PARAM_CBANK
	.align		4
        /*003c*/ 	.byte	0x04, 0x0a
        /*003e*/ 	.short	(.L_17 - .L_16)
	.align		4
.L_16:
        /*0040*/ 	.word	index@(.nv.constant0._Z6simplePf)
        /*0044*/ 	.short	0x0380
        /*0046*/ 	.short	0x0008


	//----- nvinfo : EIATTR_SW_WAR
	.align		4
.L_17:
        /*0048*/ 	.byte	0x04, 0x36
        /*004a*/ 	.short	(.L_19 - .L_18)
.L_18:
        /*004c*/ 	.word	0x00000008
.L_19:


//--------------------- .nv.callgraph             --------------------------
	.section	.nv.callgraph,"",@"SHT_CUDA_CALLGRAPH"
	.align	4
	.sectionentsize	8
	.align		4
        /*0000*/ 	.word	0x00000000
	.align		4
        /*0004*/ 	.word	0xffffffff
	.align		4
        /*0008*/ 	.word	0x00000000
	.align		4
        /*000c*/ 	.word	0xfffffffe
	.align		4
        /*0010*/ 	.word	0x00000000
	.align		4
        /*0014*/ 	.word	0xfffffffd
	.align		4
        /*0018*/ 	.word	0x00000000
	.align		4
        /*001c*/ 	.word	0xfffffffc


//--------------------- .text._Z6simplePf         --------------------------
	.section	.text._Z6simplePf,"ax",@progbits
	.align	128
        .global         _Z6simplePf
        .type           _Z6simplePf,@function
        .size           _Z6simplePf,(.L_x_34 - _Z6simplePf)
        .other          _Z6simplePf,@"STO_CUDA_ENTRY STV_DEFAULT"
_Z6simplePf:
.text._Z6simplePf:
[----:B------:R-:W-:Y:S08]  /*0000*/  LDC R1, c[0x0][0x37c] ;  /* 0x0000df00ff017b82 */ /* 0x000ff00000000800 */
[----:B------:R-:W0:Y:S01]  /*0010*/  LDC.64 R2, c[0x0][0x380] ;  /* 0x0000e000ff027b82 */ /* 0x000e220000000a00 */
[----:B------:R-:W0:Y:S02]  /*0020*/  LDCU.64 UR4, c[0x0][0x358] ;  /* 0x00006b00ff0477ac */ /* 0x000e240008000a00 */
[----:B0-----:R-:W2:Y:S02]  /*0030*/  LDG.E R0, desc[UR4][R2.64] ;  /* 0x0000000402007981 */ /* 0x001ea4000c1e1900 */
[----:B--2---:R-:W-:Y:S01]  /*0040*/  IADD3 R4, PT, PT, R0, -0xd000000, RZ ;  /* 0xf300000000047810 */ /* 0x004fe20007ffe0ff */
[----:B------:R0:W1:Y:S03]  /*0050*/  MUFU.RSQ R5, R0 ;  /* 0x0000000000057308 */ /* 0x0000660000001400 */
[----:B------:R-:W-:-:S13]  /*0060*/  ISETP.GT.U32.AND P0, PT, R4, 0x727fffff, PT ;  /* 0x727fffff0400780c */ /* 0x000fda0003f04070 */
[----:B0-----:R-:W-:Y:S05]  /*0070*/  @!P0 BRA `(.L_x_0) ;  /* 0x00000000000c8947 */ /* 0x001fea0003800000 */
[----:B------:R-:W-:-:S07]  /*0080*/  MOV R4, 0xa0 ;  /* 0x000000a000047802 */ /* 0x000fce0000000f00 */
[----:B-1----:R-:W-:Y:S05]  /*0090*/  CALL.REL.NOINC `($__internal_0_$__cuda_sm20_sqrt_rn_f32_slowpath) ;  /* 0x0000000c00687944 */ /* 0x002fea0003c00000 */
[----:B------:R-:W-:Y:S05]  /*00a0*/  BRA `(.L_x_1) ;  /* 0x0000000000107947 */ /* 0x000fea0003800000 */
.L_x_0:
[----:B-1----:R-:W-:Y:S01]  /*00b0*/  FMUL.FTZ R3, R0, R5 ;  /* 0x0000000500037220 */ /* 0x002fe20000410000 */
[----:B------:R-:W-:-:S03]  /*00c0*/  FMUL.FTZ R5, R5, 0.5 ;  /* 0x3f00000005057820 */ /* 0x000fc60000410000 */
[----:B------:R-:W-:-:S04]  /*00d0*/  FFMA R0, -R3, R3, R0 ;  /* 0x0000000303007223 */ /* 0x000fc80000000100 */
[----:B------:R-:W-:-:S07]  /*00e0*/  FFMA R5, R0, R5, R3 ;  /* 0x0000000500057223 */ /* 0x000fce0000000003 */
.L_x_1:
[----:B------:R-:W0:Y:S02]  /*00f0*/  LDC.64 R2, c[0x0][0x380] ;  /* 0x0000e000ff027b82 */ /* 0x000e240000000a00 */
[----:B0-----:R-:W2:Y:S04]  /*0100*/  LDG.E R0, desc[UR4][R2.64+0x4] ;  /* 0x0000040402007981 */ /* 0x001ea8000c1e1900 */
[----:B------:R0:W-:Y:S01]  /*0110*/  STG.E desc[UR4][R2.64], R5 ;  /* 0x0000000502007986 */ /* 0x0001e2000c101904 */
[----:B--2---:R-:W-:Y:S01]  /*0120*/  IADD3 R4, PT, PT, R0, -0xd000000, RZ ;  /* 0xf300000000047810 */ /* 0x004fe20007ffe0ff */
[----:B------:R0:W1:Y:S03]  /*0130*/  MUFU.RSQ R7, R0 ;  /* 0x0000000000077308 */ /* 0x0000660000001400 */
[----:B------:R-:W-:-:S13]  /*0140*/  ISETP.GT.U32.AND P0, PT, R4, 0x727fffff, PT ;  /* 0x727fffff0400780c */ /* 0x000fda0003f04070 */
[----:B0-----:R-:W-:Y:S05]  /*0150*/  @!P0 BRA `(.L_x_2) ;  /* 0x00000000000c8947 */ /* 0x001fea0003800000 */
[----:B------:R-:W-:-:S07]  /*0160*/  MOV R4, 0x180 ;  /* 0x0000018000047802 */ /* 0x000fce0000000f00 */
[----:B-1----:R-:W-:Y:S05]  /*0170*/  CALL.REL.NOINC `($__internal_0_$__cuda_sm20_sqrt_rn_f32_slowpath) ;  /* 0x0000000c00307944 */ /* 0x002fea0003c00000 */
[----:B------:R-:W-:Y:S05]  /*0180*/  BRA `(.L_x_3) ;  /* 0x0000000000107947 */ /* 0x000fea0003800000 */
.L_x_2:
[----:B-1----:R-:W-:Y:S01]  /*0190*/  FMUL.FTZ R5, R0, R7 ;  /* 0x0000000700057220 */ /* 0x002fe20000410000 */
[----:B------:R-:W-:-:S03]  /*01a0*/  FMUL.FTZ R7, R7, 0.5 ;  /* 0x3f00000007077820 */ /* 0x000fc60000410000 */
[----:B------:R-:W-:-:S04]  /*01b0*/  FFMA R0, -R5, R5, R0 ;  /* 0x0000000505007223 */ /* 0x000fc80000000100 */
[----:B------:R-:W-:-:S07]  /*01c0*/  FFMA R5, R0, R7, R5 ;  /* 0x0000000700057223 */ /* 0x000fce0000000005 */
.L_x_3:
        /* <DEDUP_REMOVED lines=10> */
.L_x_4:
[----:B-1----:R-:W-:Y:S01]  /*0270*/  FMUL.FTZ R5, R0, R7 ;  /* 0x0000000700057220 */ /* 0x002fe20000410000 */
[----:B------:R-:W-:-:S03]  /*0280*/  FMUL.FTZ R7, R7, 0.5 ;  /* 0x3f00000007077820 */ /* 0x000fc60000410000 */
[----:B------:R-:W-:-:S04]  /*0290*/  FFMA R0, -R5, R5, R0 ;  /* 0x0000000505007223 */ /* 0x000fc80000000100 */
[----:B------:R-:W-:-:S07]  /*02a0*/  FFMA R5, R0, R7, R5 ;  /* 0x0000000700057223 */ /* 0x000fce0000000005 */
.L_x_5:
        /* <DEDUP_REMOVED lines=10> */
.L_x_6:
[----:B-1----:R-:W-:Y:S01]  /*0350*/  FMUL.FTZ R5, R0, R7 ;  /* 0x0000000700057220 */ /* 0x002fe20000410000 */
[----:B------:R-:W-:-:S03]  /*0360*/  FMUL.FTZ R7, R7, 0.5 ;  /* 0x3f00000007077820 */ /* 0x000fc60000410000 */
[----:B------:R-:W-:-:S04]  /*0370*/  FFMA R0, -R5, R5, R0 ;  /* 0x0000000505007223 */ /* 0x000fc80000000100 */
[----:B------:R-:W-:-:S07]  /*0380*/  FFMA R5, R0, R7, R5 ;  /* 0x0000000700057223 */ /* 0x000fce0000000005 */
.L_x_7:
        /* <DEDUP_REMOVED lines=10> */
.L_x_8:
[----:B-1----:R-:W-:Y:S01]  /*0430*/  FMUL.FTZ R5, R0, R7 ;  /* 0x0000000700057220 */ /* 0x002fe20000410000 */
[----:B------:R-:W-:-:S03]  /*0440*/  FMUL.FTZ R7, R7, 0.5 ;  /* 0x3f00000007077820 */ /* 0x000fc60000410000 */
[----:B------:R-:W-:-:S04]  /*0450*/  FFMA R0, -R5, R5, R0 ;  /* 0x0000000505007223 */ /* 0x000fc80000000100 */
[----:B------:R-:W-:-:S07]  /*0460*/  FFMA R5, R0, R7, R5 ;  /* 0x0000000700057223 */ /* 0x000fce0000000005 */
.L_x_9:
        /* <DEDUP_REMOVED lines=10> */
.L_x_10:
[----:B-1----:R-:W-:Y:S01]  /*0510*/  FMUL.FTZ R5, R0, R7 ;  /* 0x0000000700057220 */ /* 0x002fe20000410000 */
[----:B------:R-:W-:-:S03]  /*0520*/  FMUL.FTZ R7, R7, 0.5 ;  /* 0x3f00000007077820 */ /* 0x000fc60000410000 */
[----:B------:R-:W-:-:S04]  /*0530*/  FFMA R0, -R5, R5, R0 ;  /* 0x0000000505007223 */ /* 0x000fc80000000100 */
[----:B------:R-:W-:-:S07]  /*0540*/  FFMA R5, R0, R7, R5 ;  /* 0x0000000700057223 */ /* 0x000fce0000000005 */
.L_x_11:
        /* <DEDUP_REMOVED lines=10> */
.L_x_12:
[----:B-1----:R-:W-:Y:S01]  /*05f0*/  FMUL.FTZ R5, R0, R7 ;  /* 0x0000000700057220 */ /* 0x002fe20000410000 */
[----:B------:R-:W-:-:S03]  /*0600*/  FMUL.FTZ R7, R7, 0.5 ;  /* 0x3f00000007077820 */ /* 0x000fc60000410000 */
[----:B------:R-:W-:-:S04]  /*0610*/  FFMA R0, -R5, R5, R0 ;  /* 0x0000000505007223 */ /* 0x000fc80000000100 */
[----:B------:R-:W-:-:S07]  /*0620*/  FFMA R5, R0, R7, R5 ;  /* 0x0000000700057223 */ /* 0x000fce0000000005 */
.L_x_13:
        /* <DEDUP_REMOVED lines=10> */
.L_x_14:
[----:B-1----:R-:W-:Y:S01]  /*06d0*/  FMUL.FTZ R5, R0, R7 ;  /* 0x0000000700057220 */ /* 0x002fe20000410000 */
[----:B------:R-:W-:-:S03]  /*06e0*/  FMUL.FTZ R7, R7, 0.5 ;  /* 0x3f00000007077820 */ /* 0x000fc60000410000 */
[----:B------:R-:W-:-:S04]  /*06f0*/  FFMA R0, -R5, R5, R0 ;  /* 0x0000000505007223 */ /* 0x000fc80000000100 */
[----:B------:R-:W-:-:S07]  /*0700*/  FFMA R5, R0, R7, R5 ;  /* 0x0000000700057223 */ /* 0x000fce0000000005 */
.L_x_15:
        /* <DEDUP_REMOVED lines=10> */
.L_x_16:
[----:B-1----:R-:W-:Y:S01]  /*07b0*/  FMUL.FTZ R5, R0, R7 ;  /* 0x0000000700057220 */ /* 0x002fe20000410000 */
[----:B------:R-:W-:-:S03]  /*07c0*/  FMUL.FTZ R7, R7, 0.5 ;  /* 0x3f00000007077820 */ /* 0x000fc60000410000 */
[----:B------:R-:W-:-:S04]  /*07d0*/  FFMA R0, -R5, R5, R0 ;  /* 0x0000000505007223 */ /* 0x000fc80000000100 */
[----:B------:R-:W-:-:S07]  /*07e0*/  FFMA R5, R0, R7, R5 ;  /* 0x0000000700057223 */ /* 0x000fce0000000005 */
.L_x_17:
        /* <DEDUP_REMOVED lines=10> */
.L_x_18:
[----:B-1----:R-:W-:Y:S01]  /*0890*/  FMUL.FTZ R5, R0, R7 ;  /* 0x0000000700057220 */ /* 0x002fe20000410000 */
[----:B------:R-:W-:-:S03]  /*08a0*/  FMUL.FTZ R7, R7, 0.5 ;  /* 0x3f00000007077820 */ /* 0x000fc60000410000 */
[----:B------:R-:W-:-:S04]  /*08b0*/  FFMA R0, -R5, R5, R0 ;  /* 0x0000000505007223 */ /* 0x000fc80000000100 */
[----:B------:R-:W-:-:S07]  /*08c0*/  FFMA R5, R0, R7, R5 ;  /* 0x0000000700057223 */ /* 0x000fce0000000005 */
.L_x_19:
        /* <DEDUP_REMOVED lines=10> */
.L_x_20:
[----:B-1----:R-:W-:Y:S01]  /*0970*/  FMUL.FTZ R5, R0, R7 ;  /* 0x0000000700057220 */ /* 0x002fe20000410000 */
[----:B------:R-:W-:-:S03]  /*0980*/  FMUL.FTZ R7, R7, 0.5 ;  /* 0x3f00000007077820 */ /* 0x000fc60000410000 */
[----:B------:R-:W-:-:S04]  /*0990*/  FFMA R0, -R5, R5, R0 ;  /* 0x0000000505007223 */ /* 0x000fc80000000100 */
[----:B------:R-:W-:-:S07]  /*09a0*/  FFMA R5, R0, R7, R5 ;  /* 0x0000000700057223 */ /* 0x000fce0000000005 */
.L_x_21:
        /* <DEDUP_REMOVED lines=10> */
.L_x_22:
[----:B-1----:R-:W-:Y:S01]  /*0a50*/  FMUL.FTZ R5, R0, R7 ;  /* 0x0000000700057220 */ /* 0x002fe20000410000 */
[----:B------:R-:W-:-:S03]  /*0a60*/  FMUL.FTZ R7, R7, 0.5 ;  /* 0x3f00000007077820 */ /* 0x000fc60000410000 */
[----:B------:R-:W-:-:S04]  /*0a70*/  FFMA R0, -R5, R5, R0 ;  /* 0x0000000505007223 */ /* 0x000fc80000000100 */
[----:B------:R-:W-:-:S07]  /*0a80*/  FFMA R5, R0, R7, R5 ;  /* 0x0000000700057223 */ /* 0x000fce0000000005 */
.L_x_23:
        /* <DEDUP_REMOVED lines=10> */
.L_x_24:
[----:B-1----:R-:W-:Y:S01]  /*0b30*/  FMUL.FTZ R5, R0, R7 ;  /* 0x0000000700057220 */ /* 0x002fe20000410000 */
[----:B------:R-:W-:-:S03]  /*0b40*/  FMUL.FTZ R7, R7, 0.5 ;  /* 0x3f00000007077820 */ /* 0x000fc60000410000 */
[----:B------:R-:W-:-:S04]  /*0b50*/  FFMA R0, -R5, R5, R0 ;  /* 0x0000000505007223 */ /* 0x000fc80000000100 */
[----:B------:R-:W-:-:S07]  /*0b60*/  FFMA R5, R0, R7, R5 ;  /* 0x0000000700057223 */ /* 0x000fce0000000005 */
.L_x_25:
        /* <DEDUP_REMOVED lines=10> */
.L_x_26:
[----:B-1----:R-:W-:Y:S01]  /*0c10*/  FMUL.FTZ R5, R0, R7 ;  /* 0x0000000700057220 */ /* 0x002fe20000410000 */
[----:B------:R-:W-:-:S03]  /*0c20*/  FMUL.FTZ R7, R7, 0.5 ;  /* 0x3f00000007077820 */ /* 0x000fc60000410000 */
[----:B------:R-:W-:-:S04]  /*0c30*/  FFMA R0, -R5, R5, R0 ;  /* 0x0000000505007223 */ /* 0x000fc80000000100 */
[----:B------:R-:W-:-:S07]  /*0c40*/  FFMA R5, R0, R7, R5 ;  /* 0x0000000700057223 */ /* 0x000fce0000000005 */
.L_x_27:
        /* <DEDUP_REMOVED lines=10> */
.L_x_28:
[----:B-1----:R-:W-:Y:S01]  /*0cf0*/  FMUL.FTZ R5, R0, R7 ;  /* 0x0000000700057220 */ /* 0x002fe20000410000 */
[----:B------:R-:W-:-:S03]  /*0d00*/  FMUL.FTZ R7, R7, 0.5 ;  /* 0x3f00000007077820 */ /* 0x000fc60000410000 */
[----:B------:R-:W-:-:S04]  /*0d10*/  FFMA R0, -R5, R5, R0 ;  /* 0x0000000505007223 */ /* 0x000fc80000000100 */
[----:B------:R-:W-:-:S07]  /*0d20*/  FFMA R5, R0, R7, R5 ;  /* 0x0000000700057223 */ /* 0x000fce0000000005 */
.L_x_29:
        /* <DEDUP_REMOVED lines=10> */
.L_x_30:
[----:B-1----:R-:W-:Y:S01]  /*0dd0*/  FMUL.FTZ R5, R0, R7 ;  /* 0x0000000700057220 */ /* 0x002fe20000410000 */
[----:B------:R-:W-:-:S03]  /*0de0*/  FMUL.FTZ R7, R7, 0.5 ;  /* 0x3f00000007077820 */ /* 0x000fc60000410000 */
[----:B------:R-:W-:-:S04]  /*0df0*/  FFMA R0, -R5, R5, R0 ;  /* 0x0000000505007223 */ /* 0x000fc80000000100 */
[----:B------:R-:W-:-:S07]  /*0e00*/  FFMA R5, R0, R7, R5 ;  /* 0x0000000700057223 */ /* 0x000fce0000000005 */
.L_x_31:
[----:B------:R-:W0:Y:S02]  /*0e10*/  LDC.64 R2, c[0x0][0x380] ;  /* 0x0000e000ff027b82 */ /* 0x000e240000000a00 */
[----:B0-----:R-:W-:Y:S01]  /*0e20*/  STG.E desc[UR4][R2.64+0x3c], R5 ;  /* 0x00003c0502007986 */ /* 0x001fe2000c101904 */
[----:B------:R-:W-:Y:S05]  /*0e30*/  EXIT ;  /* 0x000000000000794d */ /* 0x000fea0003800000 */
        .weak           $__internal_0_$__cuda_sm20_sqrt_rn_f32_slowpath
        .type           $__internal_0_$__cuda_sm20_sqrt_rn_f32_slowpath,@function
        .size           $__internal_0_$__cuda_sm20_sqrt_rn_f32_slowpath,(.L_x_34 - $__internal_0_$__cuda_sm20_sqrt_rn_f32_slowpath)
$__internal_0_$__cuda_sm20_sqrt_rn_f32_slowpath:
[----:B------:R-:W-:-:S13]  /*0e40*/  LOP3.LUT P0, RZ, R0, 0x7fffffff, RZ, 0xc0, !PT ;  /* 0x7fffffff00ff7812 */ /* 0x000fda000780c0ff */
[----:B------:R-:W-:Y:S01]  /*0e50*/  @!P0 MOV R2, R0 ;  /* 0x0000000000028202 */ /* 0x000fe20000000f00 */
[----:B------:R-:W-:Y:S06]  /*0e60*/  @!P0 BRA `(.L_x_32) ;  /* 0x0000000000448947 */ /* 0x000fec0003800000 */
[----:B------:R-:W-:-:S13]  /*0e70*/  FSETP.GEU.FTZ.AND P0, PT, R0, RZ, PT ;  /* 0x000000ff0000720b */ /* 0x000fda0003f1e000 */
[----:B------:R-:W-:Y:S01]  /*0e80*/  @!P0 MOV R2, 0x7fffffff ;  /* 0x7fffffff00028802 */ /* 0x000fe20000000f00 */
[----:B------:R-:W-:Y:S06]  /*0e90*/  @!P0 BRA `(.L_x_32) ;  /* 0x0000000000388947 */ /* 0x000fec0003800000 */
[----:B------:R-:W-:-:S13]  /*0ea0*/  FSETP.GTU.FTZ.AND P0, PT, |R0|, +INF , PT ;  /* 0x7f8000000000780b */ /* 0x000fda0003f1c200 */
[----:B------:R-:W-:Y:S01]  /*0eb0*/  @P0 FADD.FTZ R2, R0, 1 ;  /* 0x3f80000000020421 */ /* 0x000fe20000010000 */
[----:B------:R-:W-:Y:S06]  /*0ec0*/  @P0 BRA `(.L_x_32) ;  /* 0x00000000002c0947 */ /* 0x000fec0003800000 */
[----:B------:R-:W-:-:S13]  /*0ed0*/  FSETP.NEU.FTZ.AND P0, PT, |R0|, +INF , PT ;  /* 0x7f8000000000780b */ /* 0x000fda0003f1d200 */
[----:B------:R-:W-:Y:S01]  /*0ee0*/  @!P0 MOV R2, R0 ;  /* 0x0000000000028202 */ /* 0x000fe20000000f00 */
[----:B------:R-:W-:Y:S06]  /*0ef0*/  @!P0 BRA `(.L_x_32) ;  /* 0x0000000000208947 */ /* 0x000fec0003800000 */
[----:B------:R-:W-:-:S04]  /*0f00*/  FFMA R0, R0, 1.84467440737095516160e+19, RZ ;  /* 0x5f80000000007823 */ /* 0x000fc800000000ff */
[----:B------:R-:W0:Y:S02]  /*0f10*/  MUFU.RSQ R3, R0 ;  /* 0x0000000000037308 */ /* 0x000e240000001400 */
[----:B0-----:R-:W-:Y:S01]  /*0f20*/  FMUL.FTZ R5, R0, R3 ;  /* 0x0000000300057220 */ /* 0x001fe20000410000 */
[----:B------:R-:W-:-:S03]  /*0f30*/  FMUL.FTZ R3, R3, 0.5 ;  /* 0x3f00000003037820 */ /* 0x000fc60000410000 */
[----:B------:R-:W-:-:S04]  /*0f40*/  FADD.FTZ R2, -R5, -RZ ;  /* 0x800000ff05027221 */ /* 0x000fc80000010100 */
[----:B------:R-:W-:-:S04]  /*0f50*/  FFMA R2, R5, R2, R0 ;  /* 0x0000000205027223 */ /* 0x000fc80000000000 */
[----:B------:R-:W-:-:S04]  /*0f60*/  FFMA R2, R2, R3, R5 ;  /* 0x0000000302027223 */ /* 0x000fc80000000005 */
[----:B------:R-:W-:-:S07]  /*0f70*/  FMUL.FTZ R2, R2, 2.3283064365386962891e-10 ;  /* 0x2f80000002027820 */ /* 0x000fce0000410000 */
.L_x_32:
[----:B------:R-:W-:Y:S01]  /*0f80*/  HFMA2 R3, -RZ, RZ, 0, 0 ;  /* 0x00000000ff037431 */ /* 0x000fe200000001ff */
[----:B------:R-:W-:Y:S02]  /*0f90*/  MOV R5, R2 ;  /* 0x0000000200057202 */ /* 0x000fe40000000f00 */
[----:B------:R-:W-:-:S04]  /*0fa0*/  MOV R2, R4 ;  /* 0x0000000400027202 */ /* 0x000fc80000000f00 */
[----:B------:R-:W-:Y:S05]  /*0fb0*/  RET.REL.NODEC R2 `(_Z6simplePf) ;  /* 0xfffffff002107950 */ /* 0x000fea0003c3ffff */
.L_x_33:
[----:B------:R-:W-:-:S00]  /*0fc0*/  BRA `(.L_x_33) ;  /* 0xfffffffc00fc7947 */ /* 0x000fc0000383ffff */
[----:B------:R-:W-:-:S00]  /*0fd0*/  NOP ;  /* 0x0000000000007918 */ /* 0x000fc00000000000 */
        /* <DEDUP_REMOVED lines=10> */
.L_x_34:


//--------------------- .nv.shared.reserved.0     --------------------------
	.section	.nv.shared.reserved.0,"aw",@nobits
	.weak		__nv_reservedSMEM_offset_0_alias
	.size		__nv_reservedSMEM_offset_0_alias, 0, 64
	.other		__nv_reservedSMEM_offset_0_alias,@"STO_CUDA_RESERVED_SHARED STV_DEFAULT"
__nv_reservedSMEM_offset_0_alias:
	.zero		0
	.zero		64


//--------------------- .nv.constant0._Z6simplePf --------------------------
	.section	.nv.constant0._Z6simplePf,"a",@progbits
	.sectionflags	@""
	.align	4
.nv.constant0._Z6simplePf:
	.zero		904


//--------------------- SYMBOLS --------------------------

	.type		.nv.reservedSmem.offset0,@object
	.size		.nv.reservedSmem.offset0,0x4
